//
// Generated by NVIDIA NVVM Compiler
//
// Compiler Build ID: CL-36424714
// Cuda compilation tools, release 13.0, V13.0.88
// Based on NVVM 20.0.0
//

.version 9.0
.target sm_100
.address_size 64

	// .globl	_Z20vectorAdditionKernelPii

.visible .entry _Z20vectorAdditionKernelPii(
	.param .u64 .ptr .align 1 _Z20vectorAdditionKernelPii_param_0,
	.param .u32 _Z20vectorAdditionKernelPii_param_1
)
{
	.reg .pred 	%p<5>;
	.reg .b32 	%r<14>;
	.reg .b64 	%rd<5>;

	ld.param.u64 	%rd2, [_Z20vectorAdditionKernelPii_param_0];
	ld.param.u32 	%r6, [_Z20vectorAdditionKernelPii_param_1];
	mov.u32 	%r7, %ntid.x;
	mov.u32 	%r8, %ctaid.x;
	mov.u32 	%r9, %tid.x;
	mad.lo.s32 	%r1, %r7, %r8, %r9;
	setp.ge.s32 	%p1, %r1, %r6;
	@%p1 bra 	$L__BB0_6;
	cvta.to.global.u64 	%rd3, %rd2;
	mul.wide.s32 	%rd4, %r1, 4;
	add.s64 	%rd1, %rd3, %rd4;
	ld.global.u32 	%r2, [%rd1];
	setp.lt.s32 	%p2, %r2, -1;
	@%p2 bra 	$L__BB0_6;
	shr.u32 	%r10, %r2, 31;
	add.s32 	%r11, %r2, %r10;
	shr.s32 	%r13, %r11, 1;
$L__BB0_3:
	mul.lo.s32 	%r12, %r13, %r13;
	setp.gt.s32 	%p3, %r12, %r2;
	@%p3 bra 	$L__BB0_5;
	st.global.u32 	[%rd1], %r13;
	bra.uni 	$L__BB0_6;
$L__BB0_5:
	add.s32 	%r5, %r13, -1;
	setp.ne.s32 	%p4, %r13, 0;
	mov.u32 	%r13, %r5;
	@%p4 bra 	$L__BB0_3;
$L__BB0_6:
	ret;

}


// ===== COMPILED SASS (sm_100) =====

	.target	sm_100

	.elftype	@"ET_EXEC"


//--------------------- .note.nv.tkinfo           --------------------------
	.section	.note.nv.tkinfo,"",@"SHT_NOTE"
	.sectionflags	@"SHF_NOTE_NV_TKINFO"
	.tkinfo
        /*0018*/ 	.word	0x00000002
        /*0030*/ 	.string	""
        /*0030*/ 	.string	"ptxas"
        /*0030*/ 	.string	"Cuda compilation tools, release 13.0, V13.0.88"
        /*0030*/ 	.string	"Build cuda_13.0.r13.0/compiler.36424714_0"
        /*0030*/ 	.string	"-arch sm_100 -m 64 "



//--------------------- .note.nv.cuinfo           --------------------------
	.section	.note.nv.cuinfo,"",@"SHT_NOTE"
	.sectionflags	@"SHF_NOTE_NV_CUINFO"
        /*0018*/ 	.short	0x0002
        /*001a*/ 	.short	0x0064
        /*001c*/ 	.short	0x0082
	.zero		2


//--------------------- .nv.info                  --------------------------
	.section	.nv.info,"",@"SHT_CUDA_INFO"
	.align	4


	//----- nvinfo : EIATTR_REGCOUNT
	.align		4
        /*0000*/ 	.byte	0x04, 0x2f
        /*0002*/ 	.short	(.L_1 - .L_0)
	.align		4
.L_0:
        /*0004*/ 	.word	index@(_Z20vectorAdditionKernelPii)
        /*0008*/ 	.word	0x0000000a


	//----- nvinfo : EIATTR_FRAME_SIZE
	.align		4
.L_1:
        /*000c*/ 	.byte	0x04, 0x11
        /*000e*/ 	.short	(.L_3 - .L_2)
	.align		4
.L_2:
        /*0010*/ 	.word	index@(_Z20vectorAdditionKernelPii)
        /*0014*/ 	.word	0x00000000


	//----- nvinfo : EIATTR_MIN_STACK_SIZE
	.align		4
.L_3:
        /*0018*/ 	.byte	0x04, 0x12
        /*001a*/ 	.short	(.L_5 - .L_4)
	.align		4
.L_4:
        /*001c*/ 	.word	index@(_Z20vectorAdditionKernelPii)
        /*0020*/ 	.word	0x00000000
.L_5:


//--------------------- .nv.compat                --------------------------
	.section	.nv.compat,"",@"SHT_CUDA_COMPAT_INFO"
	.align	4
        /*0000*/ 	.byte	0x02, 0x09, 0x00, 0x00, 0x02, 0x02, 0x01, 0x00, 0x02, 0x05, 0x05, 0x00, 0x03, 0x07, 0x01, 0x01
        /*0010*/ 	.byte	0x02, 0x03, 0x00, 0x00, 0x02, 0x06, 0x01, 0x00, 0x04, 0x0b, 0x08, 0x00, 0x09, 0x00, 0x00, 0x00
        /*0020*/ 	.byte	0x00, 0x00, 0x00, 0x00


//--------------------- .nv.info._Z20vectorAdditionKernelPii --------------------------
	.section	.nv.info._Z20vectorAdditionKernelPii,"",@"SHT_CUDA_INFO"
	.sectionflags	@""
	.align	4


	//----- nvinfo : EIATTR_CUDA_API_VERSION
	.align		4
        /*0000*/ 	.byte	0x04, 0x37
        /*0002*/ 	.short	(.L_7 - .L_6)
.L_6:
        /*0004*/ 	.word	0x00000082


	//----- nvinfo : EIATTR_KPARAM_INFO
	.align		4
.L_7:
        /*0008*/ 	.byte	0x04, 0x17
        /*000a*/ 	.short	(.L_9 - .L_8)
.L_8:
        /*000c*/ 	.word	0x00000000
        /*0010*/ 	.short	0x0001
        /*0012*/ 	.short	0x0008
        /*0014*/ 	.byte	0x00, 0xf0, 0x11, 0x00


	//----- nvinfo : EIATTR_KPARAM_INFO
	.align		4
.L_9:
        /*0018*/ 	.byte	0x04, 0x17
        /*001a*/ 	.short	(.L_11 - .L_10)
.L_10:
        /*001c*/ 	.word	0x00000000
        /*0020*/ 	.short	0x0000
        /*0022*/ 	.short	0x0000
        /*0024*/ 	.byte	0x00, 0xf5, 0x21, 0x00


	//----- nvinfo : EIATTR_SPARSE_MMA_MASK
	.align		4
.L_11:
        /*0028*/ 	.byte	0x03, 0x50
        /*002a*/ 	.short	0x0000


	//----- nvinfo : EIATTR_MAXREG_COUNT
	.align		4
        /*002c*/ 	.byte	0x03, 0x1b
        /*002e*/ 	.short	0x00ff


	//----- nvinfo : EIATTR_MERCURY_ISA_VERSION
	.align		4
        /*0030*/ 	.byte	0x03, 0x5f
        /*0032*/ 	.short	0x0101


	//----- nvinfo : EIATTR_VRC_CTA_INIT_COUNT
	.align		4
        /*0034*/ 	.byte	0x02, 0x4a
	.zero		1
	.zero		1


	//----- nvinfo : EIATTR_EXIT_INSTR_OFFSETS
	.align		4
        /*0038*/ 	.byte	0x04, 0x1c
        /*003a*/ 	.short	(.L_13 - .L_12)


	//   ....[0]....
.L_12:
        /*003c*/ 	.word	0x00000070


	//   ....[1]....
        /*0040*/ 	.word	0x000000d0


	//   ....[2]....
        /*0044*/ 	.word	0x00000170


	//   ....[3]....
        /*0048*/ 	.word	0x000001a0


	//----- nvinfo : EIATTR_CRS_STACK_SIZE
	.align		4
.L_13:
        /*004c*/ 	.byte	0x04, 0x1e
        /*004e*/ 	.short	(.L_15 - .L_14)
.L_14:
        /*0050*/ 	.word	0x00000000


	//----- nvinfo : EIATTR_CBANK_PARAM_SIZE
	.align		4
.L_15:
        /*0054*/ 	.byte	0x03, 0x19
        /*0056*/ 	.short	0x000c


	//----- nvinfo : EIATTR_PARAM_CBANK
	.align		4
        /*0058*/ 	.byte	0x04, 0x0a
        /*005a*/ 	.short	(.L_17 - .L_16)
	.align		4
.L_16:
        /*005c*/ 	.word	index@(.nv.constant0._Z20vectorAdditionKernelPii)
        /*0060*/ 	.short	0x0380
        /*0062*/ 	.short	0x000c


	//----- nvinfo : EIATTR_SW_WAR
	.align		4
.L_17:
        /*0064*/ 	.byte	0x04, 0x36
        /*0066*/ 	.short	(.L_19 - .L_18)
.L_18:
        /*0068*/ 	.word	0x00000008
.L_19:


//--------------------- .nv.callgraph             --------------------------
	.section	.nv.callgraph,"",@"SHT_CUDA_CALLGRAPH"
	.align	4
	.sectionentsize	8
	.align		4
        /*0000*/ 	.word	0x00000000
	.align		4
        /*0004*/ 	.word	0xffffffff
	.align		4
        /*0008*/ 	.word	0x00000000
	.align		4
        /*000c*/ 	.word	0xfffffffe
	.align		4
        /*0010*/ 	.word	0x00000000
	.align		4
        /*0014*/ 	.word	0xfffffffd
	.align		4
        /*0018*/ 	.word	0x00000000
	.align		4
        /*001c*/ 	.word	0xfffffffc


//--------------------- .text._Z20vectorAdditionKernelPii --------------------------
	.section	.text._Z20vectorAdditionKernelPii,"ax",@progbits
	.align	128
        .global         _Z20vectorAdditionKernelPii
        .type           _Z20vectorAdditionKernelPii,@function
        .size           _Z20vectorAdditionKernelPii,(.L_x_4 - _Z20vectorAdditionKernelPii)
        .other          _Z20vectorAdditionKernelPii,@"STO_CUDA_ENTRY STV_DEFAULT"
_Z20vectorAdditionKernelPii:
.text._Z20vectorAdditionKernelPii:
[----:B------:R-:W-:Y:S01]  /*0000*/  LDC R1, c[0x0][0x37c] ;  /* 0x0000df00ff017b82 */ /* 0x000fe20000000800 */
[----:B------:R-:W0:Y:S01]  /*0010*/  S2R R5, SR_CTAID.X ;  /* 0x0000000000057919 */ /* 0x000e220000002500 */
[----:B------:R-:W0:Y:S01]  /*0020*/  LDCU UR4, c[0x0][0x360] ;  /* 0x00006c00ff0477ac */ /* 0x000e220008000800 */
[----:B------:R-:W0:Y:S01]  /*0030*/  S2R R0, SR_TID.X ;  /* 0x0000000000007919 */ /* 0x000e220000002100 */
[----:B------:R-:W1:Y:S01]  /*0040*/  LDCU UR5, c[0x0][0x388] ;  /* 0x00007100ff0577ac */ /* 0x000e620008000800 */
[----:B0-----:R-:W-:-:S05]  /*0050*/  IMAD R5, R5, UR4, R0 ;  /* 0x0000000405057c24 */ /* 0x001fca000f8e0200 */
[----:B-1----:R-:W-:-:S13]  /*0060*/  ISETP.GE.AND P0, PT, R5, UR5, PT ;  /* 0x0000000505007c0c */ /* 0x002fda000bf06270 */
[----:B------:R-:W-:Y:S05]  /*0070*/  @P0 EXIT ;  /* 0x000000000000094d */ /* 0x000fea0003800000 */
[----:B------:R-:W0:Y:S01]  /*0080*/  LDC.64 R2, c[0x0][0x380] ;  /* 0x0000e000ff027b82 */ /* 0x000e220000000a00 */
[----:B------:R-:W1:Y:S01]  /*0090*/  LDCU.64 UR4, c[0x0][0x358] ;  /* 0x00006b00ff0477ac */ /* 0x000e620008000a00 */
[----:B0-----:R-:W-:-:S05]  /*00a0*/  IMAD.WIDE R2, R5, 0x4, R2 ;  /* 0x0000000405027825 */ /* 0x001fca00078e0202 */
[----:B-1----:R-:W2:Y:S02]  /*00b0*/  LDG.E R0, desc[UR4][R2.64] ;  /* 0x0000000402007981 */ /* 0x002ea4000c1e1900 */
[----:B--2---:R-:W-:-:S13]  /*00c0*/  ISETP.GE.AND P0, PT, R0, -0x1, PT ;  /* 0xffffffff0000780c */ /* 0x004fda0003f06270 */
[----:B------:R-:W-:Y:S05]  /*00d0*/  @!P0 EXIT ;  /* 0x000000000000894d */ /* 0x000fea0003800000 */
[----:B------:R-:W-:Y:S01]  /*00e0*/  LEA.HI R4, R0, R0, RZ, 0x1 ;  /* 0x0000000000047211 */ /* 0x000fe200078f08ff */
[----:B------:R-:W-:Y:S03]  /*00f0*/  BSSY.RECONVERGENT B0, `(.L_x_0) ;  /* 0x0000009000007945 */ /* 0x000fe60003800200 */
[----:B------:R-:W-:-:S07]  /*0100*/  SHF.R.S32.HI R5, RZ, 0x1, R4 ;  /* 0x00000001ff057819 */ /* 0x000fce0000011404 */
.L_x_2:
[----:B------:R-:W-:-:S05]  /*0110*/  IMAD R7, R5, R5, RZ ;  /* 0x0000000505077224 */ /* 0x000fca00078e02ff */
[----:B------:R-:W-:-:S13]  /*0120*/  ISETP.GT.AND P0, PT, R7, R0, PT ;  /* 0x000000000700720c */ /* 0x000fda0003f04270 */
[----:B------:R-:W-:Y:S05]  /*0130*/  @!P0 BRA `(.L_x_1) ;  /* 0x0000000000108947 */ /* 0x000fea0003800000 */
[C---:B------:R-:W-:Y:S01]  /*0140*/  ISETP.NE.AND P0, PT, R5.reuse, RZ, PT ;  /* 0x000000ff0500720c */ /* 0x040fe20003f05270 */
[----:B------:R-:W-:-:S12]  /*0150*/  VIADD R5, R5, 0xffffffff ;  /* 0xffffffff05057836 */ /* 0x000fd80000000000 */
[----:B------:R-:W-:Y:S05]  /*0160*/  @P0 BRA `(.L_x_2) ;  /* 0xfffffffc00e80947 */ /* 0x000fea000383ffff */
[----:B------:R-:W-:Y:S05]  /*0170*/  EXIT ;  /* 0x000000000000794d */ /* 0x000fea0003800000 */
.L_x_1:
[----:B------:R-:W-:Y:S05]  /*0180*/  BSYNC.RECONVERGENT B0 ;  /* 0x0000000000007941 */ /* 0x000fea0003800200 */
.L_x_0:
[----:B------:R-:W-:Y:S01]  /*0190*/  STG.E desc[UR4][R2.64], R5 ;  /* 0x0000000502007986 */ /* 0x000fe2000c101904 */
[----:B------:R-:W-:Y:S05]  /*01a0*/  EXIT ;  /* 0x000000000000794d */ /* 0x000fea0003800000 */
.L_x_3:
[----:B------:R-:W-:-:S00]  /*01b0*/  BRA `(.L_x_3) ;  /* 0xfffffffc00fc7947 */ /* 0x000fc0000383ffff */
[----:B------:R-:W-:-:S00]  /*01c0*/  NOP ;  /* 0x0000000000007918 */ /* 0x000fc00000000000 */
        /* <DEDUP_REMOVED lines=11> */
.L_x_4:


//--------------------- .nv.shared.reserved.0     --------------------------
	.section	.nv.shared.reserved.0,"aw",@nobits
	.weak		__nv_reservedSMEM_offset_0_alias
	.size		__nv_reservedSMEM_offset_0_alias, 0, 64
	.other		__nv_reservedSMEM_offset_0_alias,@"STO_CUDA_RESERVED_SHARED STV_DEFAULT"
__nv_reservedSMEM_offset_0_alias:
	.zero		0
	.zero		64


//--------------------- .nv.constant0._Z20vectorAdditionKernelPii --------------------------
	.section	.nv.constant0._Z20vectorAdditionKernelPii,"a",@progbits
	.sectionflags	@""
	.align	4
.nv.constant0._Z20vectorAdditionKernelPii:
	.zero		908


//--------------------- SYMBOLS --------------------------

	.type		.nv.reservedSmem.offset0,@object
	.size		.nv.reservedSmem.offset0,0x4
